//
// Generated by NVIDIA NVVM Compiler
//
// Compiler Build ID: CL-36424714
// Cuda compilation tools, release 13.0, V13.0.88
// Based on NVVM 20.0.0
//

.version 9.0
.target sm_100
.address_size 64

	// .globl	_Z12mandelKernelPiffffii

.visible .entry _Z12mandelKernelPiffffii(
	.param .u64 .ptr .align 1 _Z12mandelKernelPiffffii_param_0,
	.param .f32 _Z12mandelKernelPiffffii_param_1,
	.param .f32 _Z12mandelKernelPiffffii_param_2,
	.param .f32 _Z12mandelKernelPiffffii_param_3,
	.param .f32 _Z12mandelKernelPiffffii_param_4,
	.param .u32 _Z12mandelKernelPiffffii_param_5,
	.param .u32 _Z12mandelKernelPiffffii_param_6
)
{
	.reg .pred 	%p<4>;
	.reg .b32 	%r<19>;
	.reg .b32 	%f<20>;
	.reg .b64 	%rd<5>;

	ld.param.u64 	%rd1, [_Z12mandelKernelPiffffii_param_0];
	ld.param.f32 	%f9, [_Z12mandelKernelPiffffii_param_1];
	ld.param.f32 	%f10, [_Z12mandelKernelPiffffii_param_2];
	ld.param.f32 	%f11, [_Z12mandelKernelPiffffii_param_3];
	ld.param.f32 	%f12, [_Z12mandelKernelPiffffii_param_4];
	ld.param.u32 	%r7, [_Z12mandelKernelPiffffii_param_5];
	ld.param.u32 	%r5, [_Z12mandelKernelPiffffii_param_6];
	mov.u32 	%r8, %ctaid.x;
	mov.u32 	%r9, %ntid.x;
	mov.u32 	%r10, %tid.x;
	mad.lo.s32 	%r11, %r8, %r9, %r10;
	mov.u32 	%r12, %ctaid.y;
	mov.u32 	%r13, %ntid.y;
	mov.u32 	%r14, %tid.y;
	mad.lo.s32 	%r15, %r12, %r13, %r14;
	mad.lo.s32 	%r1, %r7, %r15, %r11;
	cvt.rn.f32.s32 	%f13, %r11;
	fma.rn.f32 	%f1, %f11, %f13, %f9;
	cvt.rn.f32.u32 	%f14, %r15;
	fma.rn.f32 	%f2, %f12, %f14, %f10;
	setp.lt.s32 	%p1, %r5, 1;
	mov.b32 	%r18, 0;
	@%p1 bra 	$L__BB0_4;
	mov.b32 	%r17, 0;
	mov.f32 	%f18, %f2;
	mov.f32 	%f19, %f1;
$L__BB0_2:
	mul.f32 	%f5, %f19, %f19;
	mul.f32 	%f6, %f18, %f18;
	add.f32 	%f15, %f5, %f6;
	setp.gt.f32 	%p2, %f15, 0f40800000;
	mov.u32 	%r18, %r17;
	@%p2 bra 	$L__BB0_4;
	sub.f32 	%f16, %f5, %f6;
	add.f32 	%f17, %f19, %f19;
	add.f32 	%f19, %f1, %f16;
	fma.rn.f32 	%f18, %f17, %f18, %f2;
	add.s32 	%r17, %r17, 1;
	setp.ne.s32 	%p3, %r17, %r5;
	mov.u32 	%r18, %r5;
	@%p3 bra 	$L__BB0_2;
$L__BB0_4:
	cvta.to.global.u64 	%rd2, %rd1;
	mul.wide.s32 	%rd3, %r1, 4;
	add.s64 	%rd4, %rd2, %rd3;
	st.global.u32 	[%rd4], %r18;
	ret;

}


// ===== COMPILED SASS (sm_100) =====

	.target	sm_100

	.elftype	@"ET_EXEC"


//--------------------- .note.nv.tkinfo           --------------------------
	.section	.note.nv.tkinfo,"",@"SHT_NOTE"
	.sectionflags	@"SHF_NOTE_NV_TKINFO"
	.tkinfo
        /*0018*/ 	.word	0x00000002
        /*0030*/ 	.string	""
        /*0030*/ 	.string	"ptxas"
        /*0030*/ 	.string	"Cuda compilation tools, release 13.0, V13.0.88"
        /*0030*/ 	.string	"Build cuda_13.0.r13.0/compiler.36424714_0"
        /*0030*/ 	.string	"-arch sm_100 -m 64 "



//--------------------- .note.nv.cuinfo           --------------------------
	.section	.note.nv.cuinfo,"",@"SHT_NOTE"
	.sectionflags	@"SHF_NOTE_NV_CUINFO"
        /*0018*/ 	.short	0x0002
        /*001a*/ 	.short	0x0064
        /*001c*/ 	.short	0x0082
	.zero		2


//--------------------- .nv.info                  --------------------------
	.section	.nv.info,"",@"SHT_CUDA_INFO"
	.align	4


	//----- nvinfo : EIATTR_REGCOUNT
	.align		4
        /*0000*/ 	.byte	0x04, 0x2f
        /*0002*/ 	.short	(.L_1 - .L_0)
	.align		4
.L_0:
        /*0004*/ 	.word	index@(_Z12mandelKernelPiffffii)
        /*0008*/ 	.word	0x00000010


	//----- nvinfo : EIATTR_FRAME_SIZE
	.align		4
.L_1:
        /*000c*/ 	.byte	0x04, 0x11
        /*000e*/ 	.short	(.L_3 - .L_2)
	.align		4
.L_2:
        /*0010*/ 	.word	index@(_Z12mandelKernelPiffffii)
        /*0014*/ 	.word	0x00000000


	//----- nvinfo : EIATTR_MIN_STACK_SIZE
	.align		4
.L_3:
        /*0018*/ 	.byte	0x04, 0x12
        /*001a*/ 	.short	(.L_5 - .L_4)
	.align		4
.L_4:
        /*001c*/ 	.word	index@(_Z12mandelKernelPiffffii)
        /*0020*/ 	.word	0x00000000
.L_5:


//--------------------- .nv.compat                --------------------------
	.section	.nv.compat,"",@"SHT_CUDA_COMPAT_INFO"
	.align	4
        /*0000*/ 	.byte	0x02, 0x09, 0x00, 0x00, 0x02, 0x02, 0x01, 0x00, 0x02, 0x05, 0x05, 0x00, 0x03, 0x07, 0x01, 0x01
        /*0010*/ 	.byte	0x02, 0x03, 0x00, 0x00, 0x02, 0x06, 0x01, 0x00, 0x04, 0x0b, 0x08, 0x00, 0x01, 0x00, 0x00, 0x00
        /*0020*/ 	.byte	0x00, 0x00, 0x00, 0x00


//--------------------- .nv.info._Z12mandelKernelPiffffii --------------------------
	.section	.nv.info._Z12mandelKernelPiffffii,"",@"SHT_CUDA_INFO"
	.sectionflags	@""
	.align	4


	//----- nvinfo : EIATTR_CUDA_API_VERSION
	.align		4
        /*0000*/ 	.byte	0x04, 0x37
        /*0002*/ 	.short	(.L_7 - .L_6)
.L_6:
        /*0004*/ 	.word	0x00000082


	//----- nvinfo : EIATTR_KPARAM_INFO
	.align		4
.L_7:
        /*0008*/ 	.byte	0x04, 0x17
        /*000a*/ 	.short	(.L_9 - .L_8)
.L_8:
        /*000c*/ 	.word	0x00000000
        /*0010*/ 	.short	0x0006
        /*0012*/ 	.short	0x001c
        /*0014*/ 	.byte	0x00, 0xf0, 0x11, 0x00


	//----- nvinfo : EIATTR_KPARAM_INFO
	.align		4
.L_9:
        /*0018*/ 	.byte	0x04, 0x17
        /*001a*/ 	.short	(.L_11 - .L_10)
.L_10:
        /*001c*/ 	.word	0x00000000
        /*0020*/ 	.short	0x0005
        /*0022*/ 	.short	0x0018
        /*0024*/ 	.byte	0x00, 0xf0, 0x11, 0x00


	//----- nvinfo : EIATTR_KPARAM_INFO
	.align		4
.L_11:
        /*0028*/ 	.byte	0x04, 0x17
        /*002a*/ 	.short	(.L_13 - .L_12)
.L_12:
        /*002c*/ 	.word	0x00000000
        /*0030*/ 	.short	0x0004
        /*0032*/ 	.short	0x0014
        /*0034*/ 	.byte	0x00, 0xf0, 0x11, 0x00


	//----- nvinfo : EIATTR_KPARAM_INFO
	.align		4
.L_13:
        /*0038*/ 	.byte	0x04, 0x17
        /*003a*/ 	.short	(.L_15 - .L_14)
.L_14:
        /*003c*/ 	.word	0x00000000
        /*0040*/ 	.short	0x0003
        /*0042*/ 	.short	0x0010
        /*0044*/ 	.byte	0x00, 0xf0, 0x11, 0x00


	//----- nvinfo : EIATTR_KPARAM_INFO
	.align		4
.L_15:
        /*0048*/ 	.byte	0x04, 0x17
        /*004a*/ 	.short	(.L_17 - .L_16)
.L_16:
        /*004c*/ 	.word	0x00000000
        /*0050*/ 	.short	0x0002
        /*0052*/ 	.short	0x000c
        /*0054*/ 	.byte	0x00, 0xf0, 0x11, 0x00


	//----- nvinfo : EIATTR_KPARAM_INFO
	.align		4
.L_17:
        /*0058*/ 	.byte	0x04, 0x17
        /*005a*/ 	.short	(.L_19 - .L_18)
.L_18:
        /*005c*/ 	.word	0x00000000
        /*0060*/ 	.short	0x0001
        /*0062*/ 	.short	0x0008
        /*0064*/ 	.byte	0x00, 0xf0, 0x11, 0x00


	//----- nvinfo : EIATTR_KPARAM_INFO
	.align		4
.L_19:
        /*0068*/ 	.byte	0x04, 0x17
        /*006a*/ 	.short	(.L_21 - .L_20)
.L_20:
        /*006c*/ 	.word	0x00000000
        /*0070*/ 	.short	0x0000
        /*0072*/ 	.short	0x0000
        /*0074*/ 	.byte	0x00, 0xf5, 0x21, 0x00


	//----- nvinfo : EIATTR_SPARSE_MMA_MASK
	.align		4
.L_21:
        /*0078*/ 	.byte	0x03, 0x50
        /*007a*/ 	.short	0x0000


	//----- nvinfo : EIATTR_MAXREG_COUNT
	.align		4
        /*007c*/ 	.byte	0x03, 0x1b
        /*007e*/ 	.short	0x00ff


	//----- nvinfo : EIATTR_MERCURY_ISA_VERSION
	.align		4
        /*0080*/ 	.byte	0x03, 0x5f
        /*0082*/ 	.short	0x0101


	//----- nvinfo : EIATTR_VRC_CTA_INIT_COUNT
	.align		4
        /*0084*/ 	.byte	0x02, 0x4a
	.zero		1
	.zero		1


	//----- nvinfo : EIATTR_EXIT_INSTR_OFFSETS
	.align		4
        /*0088*/ 	.byte	0x04, 0x1c
        /*008a*/ 	.short	(.L_23 - .L_22)


	//   ....[0]....
.L_22:
        /*008c*/ 	.word	0x000002b0


	//----- nvinfo : EIATTR_CRS_STACK_SIZE
	.align		4
.L_23:
        /*0090*/ 	.byte	0x04, 0x1e
        /*0092*/ 	.short	(.L_25 - .L_24)
.L_24:
        /*0094*/ 	.word	0x00000000


	//----- nvinfo : EIATTR_CBANK_PARAM_SIZE
	.align		4
.L_25:
        /*0098*/ 	.byte	0x03, 0x19
        /*009a*/ 	.short	0x0020


	//----- nvinfo : EIATTR_PARAM_CBANK
	.align		4
        /*009c*/ 	.byte	0x04, 0x0a
        /*009e*/ 	.short	(.L_27 - .L_26)
	.align		4
.L_26:
        /*00a0*/ 	.word	index@(.nv.constant0._Z12mandelKernelPiffffii)
        /*00a4*/ 	.short	0x0380
        /*00a6*/ 	.short	0x0020


	//----- nvinfo : EIATTR_SW_WAR
	.align		4
.L_27:
        /*00a8*/ 	.byte	0x04, 0x36
        /*00aa*/ 	.short	(.L_29 - .L_28)
.L_28:
        /*00ac*/ 	.word	0x00000008
.L_29:


//--------------------- .nv.callgraph             --------------------------
	.section	.nv.callgraph,"",@"SHT_CUDA_CALLGRAPH"
	.align	4
	.sectionentsize	8
	.align		4
        /*0000*/ 	.word	0x00000000
	.align		4
        /*0004*/ 	.word	0xffffffff
	.align		4
        /*0008*/ 	.word	0x00000000
	.align		4
        /*000c*/ 	.word	0xfffffffe
	.align		4
        /*0010*/ 	.word	0x00000000
	.align		4
        /*0014*/ 	.word	0xfffffffd
	.align		4
        /*0018*/ 	.word	0x00000000
	.align		4
        /*001c*/ 	.word	0xfffffffc


//--------------------- .text._Z12mandelKernelPiffffii --------------------------
	.section	.text._Z12mandelKernelPiffffii,"ax",@progbits
	.align	128
        .global         _Z12mandelKernelPiffffii
        .type           _Z12mandelKernelPiffffii,@function
        .size           _Z12mandelKernelPiffffii,(.L_x_4 - _Z12mandelKernelPiffffii)
        .other          _Z12mandelKernelPiffffii,@"STO_CUDA_ENTRY STV_DEFAULT"
_Z12mandelKernelPiffffii:
.text._Z12mandelKernelPiffffii:
[----:B------:R-:W-:Y:S01]  /*0000*/  LDC R1, c[0x0][0x37c] ;  /* 0x0000df00ff017b82 */ /* 0x000fe20000000800 */
[----:B------:R-:W0:Y:S07]  /*0010*/  S2R R3, SR_TID.X ;  /* 0x0000000000037919 */ /* 0x000e2e0000002100 */
[----:B------:R-:W0:Y:S01]  /*0020*/  S2UR UR4, SR_CTAID.X ;  /* 0x00000000000479c3 */ /* 0x000e220000002500 */
[----:B------:R-:W1:Y:S01]  /*0030*/  LDCU.128 UR8, c[0x0][0x390] ;  /* 0x00007200ff0877ac */ /* 0x000e620008000c00 */
[----:B------:R-:W2:Y:S06]  /*0040*/  S2R R5, SR_TID.Y ;  /* 0x0000000000057919 */ /* 0x000eac0000002200 */
[----:B------:R-:W0:Y:S08]  /*0050*/  LDC R0, c[0x0][0x360] ;  /* 0x0000d800ff007b82 */ /* 0x000e300000000800 */
[----:B------:R-:W2:Y:S01]  /*0060*/  S2UR UR5, SR_CTAID.Y ;  /* 0x00000000000579c3 */ /* 0x000ea20000002600 */
[----:B-1----:R-:W-:-:S07]  /*0070*/  UISETP.GE.AND UP0, UPT, UR11, 0x1, UPT ;  /* 0x000000010b00788c */ /* 0x002fce000bf06270 */
[----:B------:R-:W2:Y:S08]  /*0080*/  LDC R2, c[0x0][0x364] ;  /* 0x0000d900ff027b82 */ /* 0x000eb00000000800 */
[----:B------:R-:W1:Y:S01]  /*0090*/  LDC.64 R8, c[0x0][0x388] ;  /* 0x0000e200ff087b82 */ /* 0x000e620000000a00 */
[----:B0-----:R-:W-:-:S05]  /*00a0*/  IMAD R0, R0, UR4, R3 ;  /* 0x0000000400007c24 */ /* 0x001fca000f8e0203 */
[----:B------:R-:W-:Y:S01]  /*00b0*/  I2FP.F32.S32 R7, R0 ;  /* 0x0000000000077245 */ /* 0x000fe20000201400 */
[----:B--2---:R-:W-:Y:S01]  /*00c0*/  IMAD R3, R2, UR5, R5 ;  /* 0x0000000502037c24 */ /* 0x004fe2000f8e0205 */
[----:B------:R-:W0:Y:S03]  /*00d0*/  LDCU.64 UR4, c[0x0][0x358] ;  /* 0x00006b00ff0477ac */ /* 0x000e260008000a00 */
[----:B------:R-:W-:Y:S01]  /*00e0*/  IMAD R5, R3, UR10, R0 ;  /* 0x0000000a03057c24 */ /* 0x000fe2000f8e0200 */
[----:B------:R-:W-:Y:S01]  /*00f0*/  I2FP.F32.U32 R2, R3 ;  /* 0x0000000300027245 */ /* 0x000fe20000201000 */
[----:B-1----:R-:W-:-:S04]  /*0100*/  FFMA R7, R7, UR8, R8 ;  /* 0x0000000807077c23 */ /* 0x002fc80008000008 */
[----:B------:R-:W-:Y:S01]  /*0110*/  FFMA R2, R2, UR9, R9 ;  /* 0x0000000902027c23 */ /* 0x000fe20008000009 */
[----:B------:R-:W-:Y:S01]  /*0120*/  HFMA2 R9, -RZ, RZ, 0, 0 ;  /* 0x00000000ff097431 */ /* 0x000fe200000001ff */
[----:B------:R-:W-:Y:S06]  /*0130*/  BRA.U !UP0, `(.L_x_0) ;  /* 0x0000000108507547 */ /* 0x000fec000b800000 */
[----:B------:R-:W-:Y:S01]  /*0140*/  BSSY.RECONVERGENT B0, `(.L_x_0) ;  /* 0x0000013000007945 */ /* 0x000fe20003800200 */
[----:B------:R-:W-:Y:S01]  /*0150*/  MOV R9, RZ ;  /* 0x000000ff00097202 */ /* 0x000fe20000000f00 */
[----:B------:R-:W1:Y:S01]  /*0160*/  LDCU UR6, c[0x0][0x39c] ;  /* 0x00007380ff0677ac */ /* 0x000e620008000800 */
[----:B------:R-:W-:Y:S02]  /*0170*/  MOV R3, R2 ;  /* 0x0000000200037202 */ /* 0x000fe40000000f00 */
[----:B------:R-:W-:Y:S01]  /*0180*/  MOV R0, R7 ;  /* 0x0000000700007202 */ /* 0x000fe20000000f00 */
[----:B------:R-:W2:Y:S06]  /*0190*/  LDCU UR7, c[0x0][0x39c] ;  /* 0x00007380ff0777ac */ /* 0x000eac0008000800 */
.L_x_2:
[----:B------:R-:W-:Y:S01]  /*01a0*/  FMUL R4, R0, R0 ;  /* 0x0000000000047220 */ /* 0x000fe20000400000 */
[----:B------:R-:W-:-:S04]  /*01b0*/  FMUL R13, R3, R3 ;  /* 0x00000003030d7220 */ /* 0x000fc80000400000 */
[----:B------:R-:W-:-:S05]  /*01c0*/  FADD R6, R4, R13 ;  /* 0x0000000d04067221 */ /* 0x000fca0000000000 */
[----:B------:R-:W-:-:S13]  /*01d0*/  FSETP.GT.AND P0, PT, R6, 4, PT ;  /* 0x408000000600780b */ /* 0x000fda0003f04000 */
[----:B------:R-:W-:Y:S05]  /*01e0*/  @P0 BRA `(.L_x_1) ;  /* 0x0000000000200947 */ /* 0x000fea0003800000 */
[----:B------:R-:W-:Y:S01]  /*01f0*/  IADD3 R9, PT, PT, R9, 0x1, RZ ;  /* 0x0000000109097810 */ /* 0x000fe20007ffe0ff */
[----:B------:R-:W-:Y:S01]  /*0200*/  FADD R11, R0, R0 ;  /* 0x00000000000b7221 */ /* 0x000fe20000000000 */
[----:B------:R-:W-:Y:S02]  /*0210*/  FADD R0, R4, -R13 ;  /* 0x8000000d04007221 */ /* 0x000fe40000000000 */
[----:B--2---:R-:W-:Y:S01]  /*0220*/  ISETP.NE.AND P0, PT, R9, UR7, PT ;  /* 0x0000000709007c0c */ /* 0x004fe2000bf05270 */
[----:B------:R-:W-:Y:S01]  /*0230*/  FFMA R3, R11, R3, R2 ;  /* 0x000000030b037223 */ /* 0x000fe20000000002 */
[----:B------:R-:W-:-:S11]  /*0240*/  FADD R0, R7, R0 ;  /* 0x0000000007007221 */ /* 0x000fd60000000000 */
[----:B------:R-:W-:Y:S05]  /*0250*/  @P0 BRA `(.L_x_2) ;  /* 0xfffffffc00d00947 */ /* 0x000fea000383ffff */
[----:B-1----:R-:W-:-:S07]  /*0260*/  MOV R9, UR6 ;  /* 0x0000000600097c02 */ /* 0x002fce0008000f00 */
.L_x_1:
[----:B012---:R-:W-:Y:S05]  /*0270*/  BSYNC.RECONVERGENT B0 ;  /* 0x0000000000007941 */ /* 0x007fea0003800200 */
.L_x_0:
[----:B------:R-:W1:Y:S02]  /*0280*/  LDC.64 R2, c[0x0][0x380] ;  /* 0x0000e000ff027b82 */ /* 0x000e640000000a00 */
[----:B-1----:R-:W-:-:S05]  /*0290*/  IMAD.WIDE R2, R5, 0x4, R2 ;  /* 0x0000000405027825 */ /* 0x002fca00078e0202 */
[----:B0-----:R-:W-:Y:S01]  /*02a0*/  STG.E desc[UR4][R2.64], R9 ;  /* 0x0000000902007986 */ /* 0x001fe2000c101904 */
[----:B------:R-:W-:Y:S05]  /*02b0*/  EXIT ;  /* 0x000000000000794d */ /* 0x000fea0003800000 */
.L_x_3:
[----:B------:R-:W-:-:S00]  /*02c0*/  BRA `(.L_x_3) ;  /* 0xfffffffc00fc7947 */ /* 0x000fc0000383ffff */
[----:B------:R-:W-:-:S00]  /*02d0*/  NOP ;  /* 0x0000000000007918 */ /* 0x000fc00000000000 */
        /* <DEDUP_REMOVED lines=10> */
.L_x_4:


//--------------------- .nv.shared.reserved.0     --------------------------
	.section	.nv.shared.reserved.0,"aw",@nobits
	.weak		__nv_reservedSMEM_offset_0_alias
	.size		__nv_reservedSMEM_offset_0_alias, 0, 64
	.other		__nv_reservedSMEM_offset_0_alias,@"STO_CUDA_RESERVED_SHARED STV_DEFAULT"
__nv_reservedSMEM_offset_0_alias:
	.zero		0
	.zero		64


//--------------------- .nv.constant0._Z12mandelKernelPiffffii --------------------------
	.section	.nv.constant0._Z12mandelKernelPiffffii,"a",@progbits
	.sectionflags	@""
	.align	4
.nv.constant0._Z12mandelKernelPiffffii:
	.zero		928


//--------------------- SYMBOLS --------------------------

	.type		.nv.reservedSmem.offset0,@object
	.size		.nv.reservedSmem.offset0,0x4
